//
// Generated by NVIDIA NVVM Compiler
//
// Compiler Build ID: CL-36424714
// Cuda compilation tools, release 13.0, V13.0.88
// Based on NVVM 20.0.0
//

.version 9.0
.target sm_100
.address_size 64

	// .globl	_Z7reduce2PiS_
.extern .shared .align 16 .b8 sdata[];

.visible .entry _Z7reduce2PiS_(
	.param .u64 .ptr .align 1 _Z7reduce2PiS__param_0,
	.param .u64 .ptr .align 1 _Z7reduce2PiS__param_1
)
{
	.reg .pred 	%p<6>;
	.reg .b32 	%r<36>;
	.reg .b64 	%rd<9>;

	ld.param.u64 	%rd2, [_Z7reduce2PiS__param_0];
	ld.param.u64 	%rd1, [_Z7reduce2PiS__param_1];
	cvta.to.global.u64 	%rd3, %rd2;
	mov.u32 	%r1, %tid.x;
	mov.u32 	%r2, %ctaid.x;
	mov.u32 	%r35, %ntid.x;
	mad.lo.s32 	%r7, %r2, %r35, %r1;
	mul.wide.u32 	%rd4, %r7, 4;
	add.s64 	%rd5, %rd3, %rd4;
	ld.global.u32 	%r8, [%rd5];
	shl.b32 	%r9, %r1, 2;
	mov.u32 	%r10, sdata;
	add.s32 	%r4, %r10, %r9;
	st.shared.u32 	[%r4], %r8;
	bar.sync 	0;
	setp.lt.u32 	%p1, %r35, 66;
	@%p1 bra 	$L__BB0_4;
$L__BB0_1:
	shr.u32 	%r6, %r35, 1;
	setp.ge.u32 	%p2, %r1, %r6;
	@%p2 bra 	$L__BB0_3;
	shl.b32 	%r11, %r6, 2;
	add.s32 	%r12, %r4, %r11;
	ld.shared.u32 	%r13, [%r12];
	ld.shared.u32 	%r14, [%r4];
	add.s32 	%r15, %r14, %r13;
	st.shared.u32 	[%r4], %r15;
$L__BB0_3:
	bar.sync 	0;
	setp.gt.u32 	%p3, %r35, 131;
	mov.u32 	%r35, %r6;
	@%p3 bra 	$L__BB0_1;
$L__BB0_4:
	setp.gt.u32 	%p4, %r1, 31;
	@%p4 bra 	$L__BB0_7;
	ld.volatile.shared.u32 	%r16, [%r4+128];
	ld.volatile.shared.u32 	%r17, [%r4];
	add.s32 	%r18, %r17, %r16;
	st.volatile.shared.u32 	[%r4], %r18;
	ld.volatile.shared.u32 	%r19, [%r4+64];
	ld.volatile.shared.u32 	%r20, [%r4];
	add.s32 	%r21, %r20, %r19;
	st.volatile.shared.u32 	[%r4], %r21;
	ld.volatile.shared.u32 	%r22, [%r4+32];
	ld.volatile.shared.u32 	%r23, [%r4];
	add.s32 	%r24, %r23, %r22;
	st.volatile.shared.u32 	[%r4], %r24;
	ld.volatile.shared.u32 	%r25, [%r4+16];
	ld.volatile.shared.u32 	%r26, [%r4];
	add.s32 	%r27, %r26, %r25;
	st.volatile.shared.u32 	[%r4], %r27;
	ld.volatile.shared.u32 	%r28, [%r4+8];
	ld.volatile.shared.u32 	%r29, [%r4];
	add.s32 	%r30, %r29, %r28;
	st.volatile.shared.u32 	[%r4], %r30;
	ld.volatile.shared.u32 	%r31, [%r4+4];
	ld.volatile.shared.u32 	%r32, [%r4];
	add.s32 	%r33, %r32, %r31;
	st.volatile.shared.u32 	[%r4], %r33;
	setp.ne.s32 	%p5, %r1, 0;
	@%p5 bra 	$L__BB0_7;
	ld.shared.u32 	%r34, [sdata];
	cvta.to.global.u64 	%rd6, %rd1;
	mul.wide.u32 	%rd7, %r2, 4;
	add.s64 	%rd8, %rd6, %rd7;
	st.global.u32 	[%rd8], %r34;
$L__BB0_7:
	ret;

}


// ===== COMPILED SASS (sm_100) =====

	.target	sm_100

	.elftype	@"ET_EXEC"


//--------------------- .note.nv.tkinfo           --------------------------
	.section	.note.nv.tkinfo,"",@"SHT_NOTE"
	.sectionflags	@"SHF_NOTE_NV_TKINFO"
	.tkinfo
        /*0018*/ 	.word	0x00000002
        /*0030*/ 	.string	""
        /*0030*/ 	.string	"ptxas"
        /*0030*/ 	.string	"Cuda compilation tools, release 13.0, V13.0.88"
        /*0030*/ 	.string	"Build cuda_13.0.r13.0/compiler.36424714_0"
        /*0030*/ 	.string	"-arch sm_100 -m 64 "



//--------------------- .note.nv.cuinfo           --------------------------
	.section	.note.nv.cuinfo,"",@"SHT_NOTE"
	.sectionflags	@"SHF_NOTE_NV_CUINFO"
        /*0018*/ 	.short	0x0002
        /*001a*/ 	.short	0x0064
        /*001c*/ 	.short	0x0082
	.zero		2


//--------------------- .nv.info                  --------------------------
	.section	.nv.info,"",@"SHT_CUDA_INFO"
	.align	4


	//----- nvinfo : EIATTR_REGCOUNT
	.align		4
        /*0000*/ 	.byte	0x04, 0x2f
        /*0002*/ 	.short	(.L_1 - .L_0)
	.align		4
.L_0:
        /*0004*/ 	.word	index@(_Z7reduce2PiS_)
        /*0008*/ 	.word	0x0000000b


	//----- nvinfo : EIATTR_FRAME_SIZE
	.align		4
.L_1:
        /*000c*/ 	.byte	0x04, 0x11
        /*000e*/ 	.short	(.L_3 - .L_2)
	.align		4
.L_2:
        /*0010*/ 	.word	index@(_Z7reduce2PiS_)
        /*0014*/ 	.word	0x00000000


	//----- nvinfo : EIATTR_MIN_STACK_SIZE
	.align		4
.L_3:
        /*0018*/ 	.byte	0x04, 0x12
        /*001a*/ 	.short	(.L_5 - .L_4)
	.align		4
.L_4:
        /*001c*/ 	.word	index@(_Z7reduce2PiS_)
        /*0020*/ 	.word	0x00000000
.L_5:


//--------------------- .nv.compat                --------------------------
	.section	.nv.compat,"",@"SHT_CUDA_COMPAT_INFO"
	.align	4
        /*0000*/ 	.byte	0x02, 0x09, 0x00, 0x00, 0x02, 0x02, 0x01, 0x00, 0x02, 0x05, 0x05, 0x00, 0x03, 0x07, 0x01, 0x01
        /*0010*/ 	.byte	0x02, 0x03, 0x00, 0x00, 0x02, 0x06, 0x01, 0x00, 0x04, 0x0b, 0x08, 0x00, 0x09, 0x00, 0x00, 0x00
        /*0020*/ 	.byte	0x00, 0x00, 0x00, 0x00


//--------------------- .nv.info._Z7reduce2PiS_   --------------------------
	.section	.nv.info._Z7reduce2PiS_,"",@"SHT_CUDA_INFO"
	.sectionflags	@""
	.align	4


	//----- nvinfo : EIATTR_CUDA_API_VERSION
	.align		4
        /*0000*/ 	.byte	0x04, 0x37
        /*0002*/ 	.short	(.L_7 - .L_6)
.L_6:
        /*0004*/ 	.word	0x00000082


	//----- nvinfo : EIATTR_KPARAM_INFO
	.align		4
.L_7:
        /*0008*/ 	.byte	0x04, 0x17
        /*000a*/ 	.short	(.L_9 - .L_8)
.L_8:
        /*000c*/ 	.word	0x00000000
        /*0010*/ 	.short	0x0001
        /*0012*/ 	.short	0x0008
        /*0014*/ 	.byte	0x00, 0xf5, 0x21, 0x00


	//----- nvinfo : EIATTR_KPARAM_INFO
	.align		4
.L_9:
        /*0018*/ 	.byte	0x04, 0x17
        /*001a*/ 	.short	(.L_11 - .L_10)
.L_10:
        /*001c*/ 	.word	0x00000000
        /*0020*/ 	.short	0x0000
        /*0022*/ 	.short	0x0000
        /*0024*/ 	.byte	0x00, 0xf5, 0x21, 0x00


	//----- nvinfo : EIATTR_SPARSE_MMA_MASK
	.align		4
.L_11:
        /*0028*/ 	.byte	0x03, 0x50
        /*002a*/ 	.short	0x0000


	//----- nvinfo : EIATTR_MAXREG_COUNT
	.align		4
        /*002c*/ 	.byte	0x03, 0x1b
        /*002e*/ 	.short	0x00ff


	//----- nvinfo : EIATTR_NUM_BARRIERS
	.align		4
        /*0030*/ 	.byte	0x02, 0x4c
        /*0032*/ 	.byte	0x01
	.zero		1


	//----- nvinfo : EIATTR_MERCURY_ISA_VERSION
	.align		4
        /*0034*/ 	.byte	0x03, 0x5f
        /*0036*/ 	.short	0x0101


	//----- nvinfo : EIATTR_VRC_CTA_INIT_COUNT
	.align		4
        /*0038*/ 	.byte	0x02, 0x4a
	.zero		1
	.zero		1


	//----- nvinfo : EIATTR_EXIT_INSTR_OFFSETS
	.align		4
        /*003c*/ 	.byte	0x04, 0x1c
        /*003e*/ 	.short	(.L_13 - .L_12)


	//   ....[0]....
.L_12:
        /*0040*/ 	.word	0x000001e0


	//   ....[1]....
        /*0044*/ 	.word	0x00000380


	//   ....[2]....
        /*0048*/ 	.word	0x00000400


	//----- nvinfo : EIATTR_CBANK_PARAM_SIZE
	.align		4
.L_13:
        /*004c*/ 	.byte	0x03, 0x19
        /*004e*/ 	.short	0x0010


	//----- nvinfo : EIATTR_PARAM_CBANK
	.align		4
        /*0050*/ 	.byte	0x04, 0x0a
        /*0052*/ 	.short	(.L_15 - .L_14)
	.align		4
.L_14:
        /*0054*/ 	.word	index@(.nv.constant0._Z7reduce2PiS_)
        /*0058*/ 	.short	0x0380
        /*005a*/ 	.short	0x0010


	//----- nvinfo : EIATTR_SW_WAR
	.align		4
.L_15:
        /*005c*/ 	.byte	0x04, 0x36
        /*005e*/ 	.short	(.L_17 - .L_16)
.L_16:
        /*0060*/ 	.word	0x00000008
.L_17:


//--------------------- .nv.callgraph             --------------------------
	.section	.nv.callgraph,"",@"SHT_CUDA_CALLGRAPH"
	.align	4
	.sectionentsize	8
	.align		4
        /*0000*/ 	.word	0x00000000
	.align		4
        /*0004*/ 	.word	0xffffffff
	.align		4
        /*0008*/ 	.word	0x00000000
	.align		4
        /*000c*/ 	.word	0xfffffffe
	.align		4
        /*0010*/ 	.word	0x00000000
	.align		4
        /*0014*/ 	.word	0xfffffffd
	.align		4
        /*0018*/ 	.word	0x00000000
	.align		4
        /*001c*/ 	.word	0xfffffffc


//--------------------- .text._Z7reduce2PiS_      --------------------------
	.section	.text._Z7reduce2PiS_,"ax",@progbits
	.align	128
        .global         _Z7reduce2PiS_
        .type           _Z7reduce2PiS_,@function
        .size           _Z7reduce2PiS_,(.L_x_3 - _Z7reduce2PiS_)
        .other          _Z7reduce2PiS_,@"STO_CUDA_ENTRY STV_DEFAULT"
_Z7reduce2PiS_:
.text._Z7reduce2PiS_:
[----:B------:R-:W-:Y:S01]  /*0000*/  LDC R1, c[0x0][0x37c] ;  /* 0x0000df00ff017b82 */ /* 0x000fe20000000800 */
[----:B------:R-:W0:Y:S07]  /*0010*/  S2R R3, SR_TID.X ;  /* 0x0000000000037919 */ /* 0x000e2e0000002100 */
[----:B------:R-:W1:Y:S01]  /*0020*/  LDC.64 R4, c[0x0][0x380] ;  /* 0x0000e000ff047b82 */ /* 0x000e620000000a00 */
[----:B------:R-:W0:Y:S01]  /*0030*/  LDCU UR8, c[0x0][0x360] ;  /* 0x00006c00ff0877ac */ /* 0x000e220008000800 */
[----:B------:R-:W0:Y:S01]  /*0040*/  S2R R0, SR_CTAID.X ;  /* 0x0000000000007919 */ /* 0x000e220000002500 */
[----:B------:R-:W2:Y:S01]  /*0050*/  LDCU.64 UR6, c[0x0][0x358] ;  /* 0x00006b00ff0677ac */ /* 0x000ea20008000a00 */
[----:B0-----:R-:W-:-:S04]  /*0060*/  IMAD R7, R0, UR8, R3 ;  /* 0x0000000800077c24 */ /* 0x001fc8000f8e0203 */
[----:B-1----:R-:W-:-:S06]  /*0070*/  IMAD.WIDE.U32 R4, R7, 0x4, R4 ;  /* 0x0000000407047825 */ /* 0x002fcc00078e0004 */
[----:B--2---:R-:W2:Y:S01]  /*0080*/  LDG.E R4, desc[UR6][R4.64] ;  /* 0x0000000604047981 */ /* 0x004ea2000c1e1900 */
[----:B------:R-:W0:Y:S01]  /*0090*/  S2UR UR5, SR_CgaCtaId ;  /* 0x00000000000579c3 */ /* 0x000e220000008800 */
[----:B------:R-:W-:Y:S01]  /*00a0*/  UMOV UR4, 0x400 ;  /* 0x0000040000047882 */ /* 0x000fe20000000000 */
[----:B------:R-:W-:Y:S01]  /*00b0*/  UISETP.GE.U32.AND UP0, UPT, UR8, 0x42, UPT ;  /* 0x000000420800788c */ /* 0x000fe2000bf06070 */
[----:B------:R-:W-:Y:S01]  /*00c0*/  ISETP.GT.U32.AND P0, PT, R3, 0x1f, PT ;  /* 0x0000001f0300780c */ /* 0x000fe20003f04070 */
[----:B0-----:R-:W-:-:S06]  /*00d0*/  ULEA UR4, UR5, UR4, 0x18 ;  /* 0x0000000405047291 */ /* 0x001fcc000f8ec0ff */
[----:B------:R-:W-:-:S05]  /*00e0*/  LEA R7, R3, UR4, 0x2 ;  /* 0x0000000403077c11 */ /* 0x000fca000f8e10ff */
[----:B--2---:R0:W-:Y:S01]  /*00f0*/  STS [R7], R4 ;  /* 0x0000000407007388 */ /* 0x0041e20000000800 */
[----:B------:R-:W-:Y:S06]  /*0100*/  BAR.SYNC.DEFER_BLOCKING 0x0 ;  /* 0x0000000000007b1d */ /* 0x000fec0000010000 */
[----:B------:R-:W-:Y:S05]  /*0110*/  BRA.U !UP0, `(.L_x_0) ;  /* 0x0000000108307547 */ /* 0x000fea000b800000 */
[----:B------:R-:W-:-:S07]  /*0120*/  IMAD.U32 R2, RZ, RZ, UR8 ;  /* 0x00000008ff027e24 */ /* 0x000fce000f8e00ff */
.L_x_1:
[----:B------:R-:W-:-:S04]  /*0130*/  SHF.R.U32.HI R8, RZ, 0x1, R2 ;  /* 0x00000001ff087819 */ /* 0x000fc80000011602 */
[----:B------:R-:W-:-:S13]  /*0140*/  ISETP.GE.U32.AND P1, PT, R3, R8, PT ;  /* 0x000000080300720c */ /* 0x000fda0003f26070 */
[----:B0-----:R-:W-:Y:S01]  /*0150*/  @!P1 IMAD R4, R8, 0x4, R7 ;  /* 0x0000000408049824 */ /* 0x001fe200078e0207 */
[----:B------:R-:W-:Y:S05]  /*0160*/  @!P1 LDS R5, [R7] ;  /* 0x0000000007059984 */ /* 0x000fea0000000800 */
[----:B------:R-:W0:Y:S02]  /*0170*/  @!P1 LDS R4, [R4] ;  /* 0x0000000004049984 */ /* 0x000e240000000800 */
[----:B0-----:R-:W-:-:S05]  /*0180*/  @!P1 IADD3 R6, PT, PT, R4, R5, RZ ;  /* 0x0000000504069210 */ /* 0x001fca0007ffe0ff */
[----:B------:R1:W-:Y:S01]  /*0190*/  @!P1 STS [R7], R6 ;  /* 0x0000000607009388 */ /* 0x0003e20000000800 */
[----:B------:R-:W-:Y:S01]  /*01a0*/  BAR.SYNC.DEFER_BLOCKING 0x0 ;  /* 0x0000000000007b1d */ /* 0x000fe20000010000 */
[----:B------:R-:W-:Y:S01]  /*01b0*/  ISETP.GT.U32.AND P1, PT, R2, 0x83, PT ;  /* 0x000000830200780c */ /* 0x000fe20003f24070 */
[----:B------:R-:W-:-:S12]  /*01c0*/  IMAD.MOV.U32 R2, RZ, RZ, R8 ;  /* 0x000000ffff027224 */ /* 0x000fd800078e0008 */
[----:B-1----:R-:W-:Y:S05]  /*01d0*/  @P1 BRA `(.L_x_1) ;  /* 0xfffffffc00d41947 */ /* 0x002fea000383ffff */
.L_x_0:
[----:B------:R-:W-:Y:S05]  /*01e0*/  @P0 EXIT ;  /* 0x000000000000094d */ /* 0x000fea0003800000 */
[----:B------:R-:W-:Y:S01]  /*01f0*/  LDS R2, [R7+0x80] ;  /* 0x0000800007027984 */ /* 0x000fe20000000800 */
[----:B------:R-:W-:-:S03]  /*0200*/  ISETP.NE.AND P0, PT, R3, RZ, PT ;  /* 0x000000ff0300720c */ /* 0x000fc60003f05270 */
[----:B------:R-:W1:Y:S02]  /*0210*/  LDS R5, [R7] ;  /* 0x0000000007057984 */ /* 0x000e640000000800 */
[----:B-1----:R-:W-:-:S05]  /*0220*/  IADD3 R2, PT, PT, R2, R5, RZ ;  /* 0x0000000502027210 */ /* 0x002fca0007ffe0ff */
[----:B------:R-:W-:Y:S04]  /*0230*/  STS [R7], R2 ;  /* 0x0000000207007388 */ /* 0x000fe80000000800 */
[----:B0-----:R-:W-:Y:S04]  /*0240*/  LDS R4, [R7+0x40] ;  /* 0x0000400007047984 */ /* 0x001fe80000000800 */
[----:B------:R-:W0:Y:S02]  /*0250*/  LDS R5, [R7] ;  /* 0x0000000007057984 */ /* 0x000e240000000800 */
[----:B0-----:R-:W-:-:S05]  /*0260*/  IMAD.IADD R4, R4, 0x1, R5 ;  /* 0x0000000104047824 */ /* 0x001fca00078e0205 */
[----:B------:R-:W-:Y:S04]  /*0270*/  STS [R7], R4 ;  /* 0x0000000407007388 */ /* 0x000fe80000000800 */
[----:B------:R-:W-:Y:S04]  /*0280*/  LDS R5, [R7+0x20] ;  /* 0x0000200007057984 */ /* 0x000fe80000000800 */
[----:B------:R-:W0:Y:S02]  /*0290*/  LDS R6, [R7] ;  /* 0x0000000007067984 */ /* 0x000e240000000800 */
[----:B0-----:R-:W-:-:S05]  /*02a0*/  IADD3 R6, PT, PT, R5, R6, RZ ;  /* 0x0000000605067210 */ /* 0x001fca0007ffe0ff */
[----:B------:R-:W-:Y:S04]  /*02b0*/  STS [R7], R6 ;  /* 0x0000000607007388 */ /* 0x000fe80000000800 */
[----:B------:R-:W-:Y:S04]  /*02c0*/  LDS R5, [R7+0x10] ;  /* 0x0000100007057984 */ /* 0x000fe80000000800 */
        /* <DEDUP_REMOVED lines=10> */
[----:B------:R0:W-:Y:S01]  /*0370*/  STS [R7], R4 ;  /* 0x0000000407007388 */ /* 0x0001e20000000800 */
[----:B------:R-:W-:Y:S05]  /*0380*/  @P0 EXIT ;  /* 0x000000000000094d */ /* 0x000fea0003800000 */
[----:B------:R-:W1:Y:S01]  /*0390*/  S2UR UR5, SR_CgaCtaId ;  /* 0x00000000000579c3 */ /* 0x000e620000008800 */
[----:B------:R-:W-:-:S07]  /*03a0*/  UMOV UR4, 0x400 ;  /* 0x0000040000047882 */ /* 0x000fce0000000000 */
[----:B------:R-:W2:Y:S01]  /*03b0*/  LDC.64 R2, c[0x0][0x388] ;  /* 0x0000e200ff027b82 */ /* 0x000ea20000000a00 */
[----:B-1----:R-:W-:Y:S01]  /*03c0*/  ULEA UR4, UR5, UR4, 0x18 ;  /* 0x0000000405047291 */ /* 0x002fe2000f8ec0ff */
[----:B--2---:R-:W-:-:S08]  /*03d0*/  IMAD.WIDE.U32 R2, R0, 0x4, R2 ;  /* 0x0000000400027825 */ /* 0x004fd000078e0002 */
[----:B------:R-:W1:Y:S04]  /*03e0*/  LDS R5, [UR4] ;  /* 0x00000004ff057984 */ /* 0x000e680008000800 */
[----:B-1----:R-:W-:Y:S01]  /*03f0*/  STG.E desc[UR6][R2.64], R5 ;  /* 0x0000000502007986 */ /* 0x002fe2000c101906 */
[----:B------:R-:W-:Y:S05]  /*0400*/  EXIT ;  /* 0x000000000000794d */ /* 0x000fea0003800000 */
.L_x_2:
[----:B------:R-:W-:-:S00]  /*0410*/  BRA `(.L_x_2) ;  /* 0xfffffffc00fc7947 */ /* 0x000fc0000383ffff */
[----:B------:R-:W-:-:S00]  /*0420*/  NOP ;  /* 0x0000000000007918 */ /* 0x000fc00000000000 */
        /* <DEDUP_REMOVED lines=13> */
.L_x_3:


//--------------------- .nv.shared._Z7reduce2PiS_ --------------------------
	.section	.nv.shared._Z7reduce2PiS_,"aw",@nobits
	.sectionflags	@""
	.align	16
	.zero		1024


//--------------------- .nv.shared.reserved.0     --------------------------
	.section	.nv.shared.reserved.0,"aw",@nobits
	.weak		__nv_reservedSMEM_offset_0_alias
	.size		__nv_reservedSMEM_offset_0_alias, 0, 64
	.other		__nv_reservedSMEM_offset_0_alias,@"STO_CUDA_RESERVED_SHARED STV_DEFAULT"
__nv_reservedSMEM_offset_0_alias:
	.zero		0
	.zero		64


//--------------------- .nv.constant0._Z7reduce2PiS_ --------------------------
	.section	.nv.constant0._Z7reduce2PiS_,"a",@progbits
	.sectionflags	@""
	.align	4
.nv.constant0._Z7reduce2PiS_:
	.zero		912


//--------------------- SYMBOLS --------------------------

	.type		.nv.reservedSmem.offset0,@object
	.size		.nv.reservedSmem.offset0,0x4
	.type		.nv.reservedSmem.cap,@object
	.size		.nv.reservedSmem.cap,0x4
